//
// Generated by NVIDIA NVVM Compiler
//
// Compiler Build ID: CL-36424714
// Cuda compilation tools, release 13.0, V13.0.88
// Based on NVVM 20.0.0
//

.version 9.0
.target sm_100
.address_size 64

	// .globl	_Z9sumMatrixiPiS_S_

.visible .entry _Z9sumMatrixiPiS_S_(
	.param .u32 _Z9sumMatrixiPiS_S__param_0,
	.param .u64 .ptr .align 1 _Z9sumMatrixiPiS_S__param_1,
	.param .u64 .ptr .align 1 _Z9sumMatrixiPiS_S__param_2,
	.param .u64 .ptr .align 1 _Z9sumMatrixiPiS_S__param_3
)
{


	ret;

}


// ===== COMPILED SASS (sm_100) =====

	.target	sm_100

	.elftype	@"ET_EXEC"


//--------------------- .note.nv.tkinfo           --------------------------
	.section	.note.nv.tkinfo,"",@"SHT_NOTE"
	.sectionflags	@"SHF_NOTE_NV_TKINFO"
	.tkinfo
        /*0018*/ 	.word	0x00000002
        /*0030*/ 	.string	""
        /*0030*/ 	.string	"ptxas"
        /*0030*/ 	.string	"Cuda compilation tools, release 13.0, V13.0.88"
        /*0030*/ 	.string	"Build cuda_13.0.r13.0/compiler.36424714_0"
        /*0030*/ 	.string	"-arch sm_100 -m 64 "



//--------------------- .note.nv.cuinfo           --------------------------
	.section	.note.nv.cuinfo,"",@"SHT_NOTE"
	.sectionflags	@"SHF_NOTE_NV_CUINFO"
        /*0018*/ 	.short	0x0002
        /*001a*/ 	.short	0x0064
        /*001c*/ 	.short	0x0082
	.zero		2


//--------------------- .nv.info                  --------------------------
	.section	.nv.info,"",@"SHT_CUDA_INFO"
	.align	4


	//----- nvinfo : EIATTR_REGCOUNT
	.align		4
        /*0000*/ 	.byte	0x04, 0x2f
        /*0002*/ 	.short	(.L_1 - .L_0)
	.align		4
.L_0:
        /*0004*/ 	.word	index@(_Z9sumMatrixiPiS_S_)
        /*0008*/ 	.word	0x00000004


	//----- nvinfo : EIATTR_FRAME_SIZE
	.align		4
.L_1:
        /*000c*/ 	.byte	0x04, 0x11
        /*000e*/ 	.short	(.L_3 - .L_2)
	.align		4
.L_2:
        /*0010*/ 	.word	index@(_Z9sumMatrixiPiS_S_)
        /*0014*/ 	.word	0x00000000


	//----- nvinfo : EIATTR_MIN_STACK_SIZE
	.align		4
.L_3:
        /*0018*/ 	.byte	0x04, 0x12
        /*001a*/ 	.short	(.L_5 - .L_4)
	.align		4
.L_4:
        /*001c*/ 	.word	index@(_Z9sumMatrixiPiS_S_)
        /*0020*/ 	.word	0x00000000
.L_5:


//--------------------- .nv.compat                --------------------------
	.section	.nv.compat,"",@"SHT_CUDA_COMPAT_INFO"
	.align	4
        /*0000*/ 	.byte	0x02, 0x09, 0x00, 0x00, 0x02, 0x02, 0x01, 0x00, 0x02, 0x05, 0x05, 0x00, 0x03, 0x07, 0x01, 0x01
        /*0010*/ 	.byte	0x02, 0x03, 0x00, 0x00, 0x02, 0x06, 0x01, 0x00, 0x04, 0x0b, 0x08, 0x00, 0x09, 0x00, 0x00, 0x00
        /*0020*/ 	.byte	0x00, 0x00, 0x00, 0x00


//--------------------- .nv.info._Z9sumMatrixiPiS_S_ --------------------------
	.section	.nv.info._Z9sumMatrixiPiS_S_,"",@"SHT_CUDA_INFO"
	.sectionflags	@""
	.align	4


	//----- nvinfo : EIATTR_CUDA_API_VERSION
	.align		4
        /*0000*/ 	.byte	0x04, 0x37
        /*0002*/ 	.short	(.L_7 - .L_6)
.L_6:
        /*0004*/ 	.word	0x00000082


	//----- nvinfo : EIATTR_KPARAM_INFO
	.align		4
.L_7:
        /*0008*/ 	.byte	0x04, 0x17
        /*000a*/ 	.short	(.L_9 - .L_8)
.L_8:
        /*000c*/ 	.word	0x00000000
        /*0010*/ 	.short	0x0003
        /*0012*/ 	.short	0x0018
        /*0014*/ 	.byte	0x00, 0xf5, 0x21, 0x00


	//----- nvinfo : EIATTR_KPARAM_INFO
	.align		4
.L_9:
        /*0018*/ 	.byte	0x04, 0x17
        /*001a*/ 	.short	(.L_11 - .L_10)
.L_10:
        /*001c*/ 	.word	0x00000000
        /*0020*/ 	.short	0x0002
        /*0022*/ 	.short	0x0010
        /*0024*/ 	.byte	0x00, 0xf5, 0x21, 0x00


	//----- nvinfo : EIATTR_KPARAM_INFO
	.align		4
.L_11:
        /*0028*/ 	.byte	0x04, 0x17
        /*002a*/ 	.short	(.L_13 - .L_12)
.L_12:
        /*002c*/ 	.word	0x00000000
        /*0030*/ 	.short	0x0001
        /*0032*/ 	.short	0x0008
        /*0034*/ 	.byte	0x00, 0xf5, 0x21, 0x00


	//----- nvinfo : EIATTR_KPARAM_INFO
	.align		4
.L_13:
        /*0038*/ 	.byte	0x04, 0x17
        /*003a*/ 	.short	(.L_15 - .L_14)
.L_14:
        /*003c*/ 	.word	0x00000000
        /*0040*/ 	.short	0x0000
        /*0042*/ 	.short	0x0000
        /*0044*/ 	.byte	0x00, 0xf0, 0x11, 0x00


	//----- nvinfo : EIATTR_SPARSE_MMA_MASK
	.align		4
.L_15:
        /*0048*/ 	.byte	0x03, 0x50
        /*004a*/ 	.short	0x0000


	//----- nvinfo : EIATTR_MAXREG_COUNT
	.align		4
        /*004c*/ 	.byte	0x03, 0x1b
        /*004e*/ 	.short	0x00ff


	//----- nvinfo : EIATTR_MERCURY_ISA_VERSION
	.align		4
        /*0050*/ 	.byte	0x03, 0x5f
        /*0052*/ 	.short	0x0101


	//----- nvinfo : EIATTR_VRC_CTA_INIT_COUNT
	.align		4
        /*0054*/ 	.byte	0x02, 0x4a
	.zero		1
	.zero		1


	//----- nvinfo : EIATTR_EXIT_INSTR_OFFSETS
	.align		4
        /*0058*/ 	.byte	0x04, 0x1c
        /*005a*/ 	.short	(.L_17 - .L_16)


	//   ....[0]....
.L_16:
        /*005c*/ 	.word	0x00000010


	//----- nvinfo : EIATTR_CBANK_PARAM_SIZE
	.align		4
.L_17:
        /*0060*/ 	.byte	0x03, 0x19
        /*0062*/ 	.short	0x0020


	//----- nvinfo : EIATTR_PARAM_CBANK
	.align		4
        /*0064*/ 	.byte	0x04, 0x0a
        /*0066*/ 	.short	(.L_19 - .L_18)
	.align		4
.L_18:
        /*0068*/ 	.word	index@(.nv.constant0._Z9sumMatrixiPiS_S_)
        /*006c*/ 	.short	0x0380
        /*006e*/ 	.short	0x0020


	//----- nvinfo : EIATTR_SW_WAR
	.align		4
.L_19:
        /*0070*/ 	.byte	0x04, 0x36
        /*0072*/ 	.short	(.L_21 - .L_20)
.L_20:
        /*0074*/ 	.word	0x00000008
.L_21:


//--------------------- .nv.callgraph             --------------------------
	.section	.nv.callgraph,"",@"SHT_CUDA_CALLGRAPH"
	.align	4
	.sectionentsize	8
	.align		4
        /*0000*/ 	.word	0x00000000
	.align		4
        /*0004*/ 	.word	0xffffffff
	.align		4
        /*0008*/ 	.word	0x00000000
	.align		4
        /*000c*/ 	.word	0xfffffffe
	.align		4
        /*0010*/ 	.word	0x00000000
	.align		4
        /*0014*/ 	.word	0xfffffffd
	.align		4
        /*0018*/ 	.word	0x00000000
	.align		4
        /*001c*/ 	.word	0xfffffffc


//--------------------- .text._Z9sumMatrixiPiS_S_ --------------------------
	.section	.text._Z9sumMatrixiPiS_S_,"ax",@progbits
	.align	128
        .global         _Z9sumMatrixiPiS_S_
        .type           _Z9sumMatrixiPiS_S_,@function
        .size           _Z9sumMatrixiPiS_S_,(.L_x_1 - _Z9sumMatrixiPiS_S_)
        .other          _Z9sumMatrixiPiS_S_,@"STO_CUDA_ENTRY STV_DEFAULT"
_Z9sumMatrixiPiS_S_:
.text._Z9sumMatrixiPiS_S_:
[----:B------:R-:W-:Y:S01]  /*0000*/  LDC R1, c[0x0][0x37c] ;  /* 0x0000df00ff017b82 */ /* 0x000fe20000000800 */
[----:B------:R-:W-:Y:S05]  /*0010*/  EXIT ;  /* 0x000000000000794d */ /* 0x000fea0003800000 */
.L_x_0:
[----:B------:R-:W-:-:S00]  /*0020*/  BRA `(.L_x_0) ;  /* 0xfffffffc00fc7947 */ /* 0x000fc0000383ffff */
[----:B------:R-:W-:-:S00]  /*0030*/  NOP ;  /* 0x0000000000007918 */ /* 0x000fc00000000000 */
        /* <DEDUP_REMOVED lines=12> */
.L_x_1:


//--------------------- .nv.shared.reserved.0     --------------------------
	.section	.nv.shared.reserved.0,"aw",@nobits
	.weak		__nv_reservedSMEM_offset_0_alias
	.size		__nv_reservedSMEM_offset_0_alias, 0, 64
	.other		__nv_reservedSMEM_offset_0_alias,@"STO_CUDA_RESERVED_SHARED STV_DEFAULT"
__nv_reservedSMEM_offset_0_alias:
	.zero		0
	.zero		64


//--------------------- .nv.constant0._Z9sumMatrixiPiS_S_ --------------------------
	.section	.nv.constant0._Z9sumMatrixiPiS_S_,"a",@progbits
	.sectionflags	@""
	.align	4
.nv.constant0._Z9sumMatrixiPiS_S_:
	.zero		928


//--------------------- SYMBOLS --------------------------

	.type		.nv.reservedSmem.offset0,@object
	.size		.nv.reservedSmem.offset0,0x4
